//
// Generated by NVIDIA NVVM Compiler
//
// Compiler Build ID: CL-36424714
// Cuda compilation tools, release 13.0, V13.0.88
// Based on NVVM 20.0.0
//

.version 9.0
.target sm_100
.address_size 64

	// .globl	_Z14hello_from_gpuv
.extern .func  (.param .b32 func_retval0) vprintf
(
	.param .b64 vprintf_param_0,
	.param .b64 vprintf_param_1
)
;
.global .align 1 .b8 $str[24] = {72, 101, 108, 108, 111, 44, 32, 87, 111, 114, 108, 100, 32, 102, 114, 111, 109, 32, 71, 80, 85, 33, 10};

.visible .entry _Z14hello_from_gpuv()
{
	.reg .b32 	%r<3>;
	.reg .b64 	%rd<3>;

	mov.u64 	%rd1, $str;
	cvta.global.u64 	%rd2, %rd1;
	{ // callseq 0, 0
	.param .b64 param0;
	st.param.b64 	[param0], %rd2;
	.param .b64 param1;
	st.param.b64 	[param1], 0;
	.param .b32 retval0;
	call.uni (retval0), 
	vprintf, 
	(
	param0, 
	param1
	);
	ld.param.b32 	%r1, [retval0];
	} // callseq 0
	ret;

}


// ===== COMPILED SASS (sm_100) =====

	.target	sm_100

	.elftype	@"ET_EXEC"


//--------------------- .note.nv.tkinfo           --------------------------
	.section	.note.nv.tkinfo,"",@"SHT_NOTE"
	.sectionflags	@"SHF_NOTE_NV_TKINFO"
	.tkinfo
        /*0018*/ 	.word	0x00000002
        /*0030*/ 	.string	""
        /*0030*/ 	.string	"ptxas"
        /*0030*/ 	.string	"Cuda compilation tools, release 13.0, V13.0.88"
        /*0030*/ 	.string	"Build cuda_13.0.r13.0/compiler.36424714_0"
        /*0030*/ 	.string	"-arch sm_100 -m 64 "



//--------------------- .note.nv.cuinfo           --------------------------
	.section	.note.nv.cuinfo,"",@"SHT_NOTE"
	.sectionflags	@"SHF_NOTE_NV_CUINFO"
        /*0018*/ 	.short	0x0002
        /*001a*/ 	.short	0x0064
        /*001c*/ 	.short	0x0082
	.zero		2


//--------------------- .nv.info                  --------------------------
	.section	.nv.info,"",@"SHT_CUDA_INFO"
	.align	4


	//----- nvinfo : EIATTR_REGCOUNT
	.align		4
        /*0000*/ 	.byte	0x04, 0x2f
        /*0002*/ 	.short	(.L_2 - .L_1)
	.align		4
.L_1:
        /*0004*/ 	.word	index@(_Z14hello_from_gpuv)
        /*0008*/ 	.word	0x00000018


	//----- nvinfo : EIATTR_FRAME_SIZE
	.align		4
.L_2:
        /*000c*/ 	.byte	0x04, 0x11
        /*000e*/ 	.short	(.L_4 - .L_3)
	.align		4
.L_3:
        /*0010*/ 	.word	index@(_Z14hello_from_gpuv)
        /*0014*/ 	.word	0x00000000


	//----- nvinfo : EIATTR_MIN_STACK_SIZE
	.align		4
.L_4:
        /*0018*/ 	.byte	0x04, 0x12
        /*001a*/ 	.short	(.L_6 - .L_5)
	.align		4
.L_5:
        /*001c*/ 	.word	index@(_Z14hello_from_gpuv)
        /*0020*/ 	.word	0x00000000
.L_6:


//--------------------- .nv.compat                --------------------------
	.section	.nv.compat,"",@"SHT_CUDA_COMPAT_INFO"
	.align	4
        /*0000*/ 	.byte	0x02, 0x09, 0x00, 0x00, 0x02, 0x02, 0x01, 0x00, 0x02, 0x05, 0x05, 0x00, 0x03, 0x07, 0x01, 0x01
        /*0010*/ 	.byte	0x02, 0x03, 0x00, 0x00, 0x02, 0x06, 0x01, 0x00, 0x04, 0x0b, 0x08, 0x00, 0x09, 0x00, 0x00, 0x00
        /*0020*/ 	.byte	0x00, 0x00, 0x00, 0x00


//--------------------- .nv.info._Z14hello_from_gpuv --------------------------
	.section	.nv.info._Z14hello_from_gpuv,"",@"SHT_CUDA_INFO"
	.sectionflags	@""
	.align	4


	//----- nvinfo : EIATTR_CUDA_API_VERSION
	.align		4
        /*0000*/ 	.byte	0x04, 0x37
        /*0002*/ 	.short	(.L_8 - .L_7)
.L_7:
        /*0004*/ 	.word	0x00000082


	//----- nvinfo : EIATTR_SPARSE_MMA_MASK
	.align		4
.L_8:
        /*0008*/ 	.byte	0x03, 0x50
        /*000a*/ 	.short	0x0000


	//----- nvinfo : EIATTR_MAXREG_COUNT
	.align		4
        /*000c*/ 	.byte	0x03, 0x1b
        /*000e*/ 	.short	0x00ff


	//----- nvinfo : EIATTR_EXTERNS
	.align		4
        /*0010*/ 	.byte	0x04, 0x0f
        /*0012*/ 	.short	(.L_10 - .L_9)


	//   ....[0]....
	.align		4
.L_9:
        /*0014*/ 	.word	index@(vprintf)


	//----- nvinfo : EIATTR_MERCURY_ISA_VERSION
	.align		4
.L_10:
        /*0018*/ 	.byte	0x03, 0x5f
        /*001a*/ 	.short	0x0101


	//----- nvinfo : EIATTR_VRC_CTA_INIT_COUNT
	.align		4
        /*001c*/ 	.byte	0x02, 0x4a
	.zero		1
	.zero		1


	//----- nvinfo : EIATTR_SYSCALL_OFFSETS
	.align		4
        /*0020*/ 	.byte	0x04, 0x46
        /*0022*/ 	.short	(.L_12 - .L_11)


	//   ....[0]....
.L_11:
        /*0024*/ 	.word	0x00000080


	//----- nvinfo : EIATTR_EXIT_INSTR_OFFSETS
	.align		4
.L_12:
        /*0028*/ 	.byte	0x04, 0x1c
        /*002a*/ 	.short	(.L_14 - .L_13)


	//   ....[0]....
.L_13:
        /*002c*/ 	.word	0x00000090


	//----- nvinfo : EIATTR_SW_WAR
	.align		4
.L_14:
        /*0030*/ 	.byte	0x04, 0x36
        /*0032*/ 	.short	(.L_16 - .L_15)
.L_15:
        /*0034*/ 	.word	0x00000008
.L_16:


//--------------------- .nv.callgraph             --------------------------
	.section	.nv.callgraph,"",@"SHT_CUDA_CALLGRAPH"
	.align	4
	.sectionentsize	8
	.align		4
        /*0000*/ 	.word	0x00000000
	.align		4
        /*0004*/ 	.word	0xffffffff
	.align		4
        /*0008*/ 	.word	index@(_Z14hello_from_gpuv)
	.align		4
        /*000c*/ 	.word	index@(vprintf)
	.align		4
        /*0010*/ 	.word	0x00000000
	.align		4
        /*0014*/ 	.word	0xfffffffe
	.align		4
        /*0018*/ 	.word	0x00000000
	.align		4
        /*001c*/ 	.word	0xfffffffd
	.align		4
        /*0020*/ 	.word	0x00000000
	.align		4
        /*0024*/ 	.word	0xfffffffc


//--------------------- .nv.constant4             --------------------------
	.section	.nv.constant4,"a",@progbits
	.align	8
	.align		8
.nv.constant4:
        /*0000*/ 	.dword	vprintf
	.align		8
        /*0008*/ 	.dword	$str


//--------------------- .text._Z14hello_from_gpuv --------------------------
	.section	.text._Z14hello_from_gpuv,"ax",@progbits
	.align	128
        .global         _Z14hello_from_gpuv
        .type           _Z14hello_from_gpuv,@function
        .size           _Z14hello_from_gpuv,(.L_x_2 - _Z14hello_from_gpuv)
        .other          _Z14hello_from_gpuv,@"STO_CUDA_ENTRY STV_DEFAULT"
_Z14hello_from_gpuv:
.text._Z14hello_from_gpuv:
[----:B------:R-:W0:Y:S01]  /*0000*/  LDC R1, c[0x0][0x37c] ;  /* 0x0000df00ff017b82 */ /* 0x000e220000000800 */
[----:B------:R-:W-:Y:S01]  /*0010*/  MOV R0, 0x0 ;  /* 0x0000000000007802 */ /* 0x000fe20000000f00 */
[----:B------:R-:W1:Y:S01]  /*0020*/  LDCU.64 UR4, c[0x4][0x8] ;  /* 0x01000100ff0477ac */ /* 0x000e620008000a00 */
[----:B------:R-:W-:-:S05]  /*0030*/  CS2R R6, SRZ ;  /* 0x0000000000067805 */ /* 0x000fca000001ff00 */
[----:B------:R2:W3:Y:S01]  /*0040*/  LDC.64 R2, c[0x4][R0] ;  /* 0x0100000000027b82 */ /* 0x0004e20000000a00 */
[----:B-1----:R-:W-:Y:S02]  /*0050*/  IMAD.U32 R4, RZ, RZ, UR4 ;  /* 0x00000004ff047e24 */ /* 0x002fe4000f8e00ff */
[----:B--2---:R-:W-:-:S07]  /*0060*/  IMAD.U32 R5, RZ, RZ, UR5 ;  /* 0x00000005ff057e24 */ /* 0x004fce000f8e00ff */
[----:B------:R-:W-:-:S07]  /*0070*/  LEPC R20, `(.L_x_0) ;  /* 0x000000001014794e */ /* 0x000fce0000000000 */
[----:B0--3--:R-:W-:Y:S05]  /*0080*/  CALL.ABS.NOINC R2 ;  /* 0x0000000002007343 */ /* 0x009fea0003c00000 */
.L_x_0:
[----:B------:R-:W-:Y:S05]  /*0090*/  EXIT ;  /* 0x000000000000794d */ /* 0x000fea0003800000 */
.L_x_1:
[----:B------:R-:W-:-:S00]  /*00a0*/  BRA `(.L_x_1) ;  /* 0xfffffffc00fc7947 */ /* 0x000fc0000383ffff */
[----:B------:R-:W-:-:S00]  /*00b0*/  NOP ;  /* 0x0000000000007918 */ /* 0x000fc00000000000 */
        /* <DEDUP_REMOVED lines=12> */
.L_x_2:


//--------------------- .nv.global.init           --------------------------
	.section	.nv.global.init,"aw",@progbits
.nv.global.init:
	.type		$str,@object
	.size		$str,(.L_0 - $str)
$str:
        /*0000*/ 	.byte	0x48, 0x65, 0x6c, 0x6c, 0x6f, 0x2c, 0x20, 0x57, 0x6f, 0x72, 0x6c, 0x64, 0x20, 0x66, 0x72, 0x6f
        /*0010*/ 	.byte	0x6d, 0x20, 0x47, 0x50, 0x55, 0x21, 0x0a, 0x00
.L_0:


//--------------------- .nv.shared.reserved.0     --------------------------
	.section	.nv.shared.reserved.0,"aw",@nobits
	.weak		__nv_reservedSMEM_offset_0_alias
	.size		__nv_reservedSMEM_offset_0_alias, 0, 64
	.other		__nv_reservedSMEM_offset_0_alias,@"STO_CUDA_RESERVED_SHARED STV_DEFAULT"
__nv_reservedSMEM_offset_0_alias:
	.zero		0
	.zero		64


//--------------------- .nv.constant0._Z14hello_from_gpuv --------------------------
	.section	.nv.constant0._Z14hello_from_gpuv,"a",@progbits
	.sectionflags	@""
	.align	4
.nv.constant0._Z14hello_from_gpuv:
	.zero		896


//--------------------- SYMBOLS --------------------------

	.type		.nv.reservedSmem.offset0,@object
	.size		.nv.reservedSmem.offset0,0x4
	.type		vprintf,@function
